//
// Generated by NVIDIA NVVM Compiler
//
// Compiler Build ID: CL-32267302
// Cuda compilation tools, release 12.0, V12.0.140
// Based on NVVM 7.0.1
//

.version 8.0
.target sm_52
.address_size 64

	// .globl	add_kernel_f32

.visible .entry add_kernel_f32(
	.param .u64 add_kernel_f32_param_0,
	.param .u64 add_kernel_f32_param_1,
	.param .u64 add_kernel_f32_param_2,
	.param .u32 add_kernel_f32_param_3
)
{
	.reg .pred 	%p<2>;
	.reg .f32 	%f<4>;
	.reg .b32 	%r<6>;
	.reg .b64 	%rd<11>;


	ld.param.u64 	%rd1, [add_kernel_f32_param_0];
	ld.param.u64 	%rd2, [add_kernel_f32_param_1];
	ld.param.u64 	%rd3, [add_kernel_f32_param_2];
	ld.param.u32 	%r2, [add_kernel_f32_param_3];
	mov.u32 	%r3, %ctaid.x;
	mov.u32 	%r4, %ntid.x;
	mov.u32 	%r5, %tid.x;
	mad.lo.s32 	%r1, %r3, %r4, %r5;
	setp.ge.s32 	%p1, %r1, %r2;
	@%p1 bra 	$L__BB0_2;

	cvta.to.global.u64 	%rd4, %rd1;
	mul.wide.s32 	%rd5, %r1, 4;
	add.s64 	%rd6, %rd4, %rd5;
	cvta.to.global.u64 	%rd7, %rd2;
	add.s64 	%rd8, %rd7, %rd5;
	ld.global.f32 	%f1, [%rd8];
	ld.global.f32 	%f2, [%rd6];
	add.ftz.f32 	%f3, %f2, %f1;
	cvta.to.global.u64 	%rd9, %rd3;
	add.s64 	%rd10, %rd9, %rd5;
	st.global.f32 	[%rd10], %f3;

$L__BB0_2:
	ret;

}
	// .globl	add_kernel_f32x4
.visible .entry add_kernel_f32x4(
	.param .u64 add_kernel_f32x4_param_0,
	.param .u64 add_kernel_f32x4_param_1,
	.param .u64 add_kernel_f32x4_param_2,
	.param .u32 add_kernel_f32x4_param_3
)
{
	.reg .pred 	%p<2>;
	.reg .f32 	%f<21>;
	.reg .b32 	%r<7>;
	.reg .b64 	%rd<11>;


	ld.param.u64 	%rd1, [add_kernel_f32x4_param_0];
	ld.param.u64 	%rd2, [add_kernel_f32x4_param_1];
	ld.param.u64 	%rd3, [add_kernel_f32x4_param_2];
	ld.param.u32 	%r2, [add_kernel_f32x4_param_3];
	mov.u32 	%r3, %ctaid.x;
	mov.u32 	%r4, %ntid.x;
	mov.u32 	%r5, %tid.x;
	mad.lo.s32 	%r6, %r3, %r4, %r5;
	shl.b32 	%r1, %r6, 2;
	setp.ge.s32 	%p1, %r1, %r2;
	@%p1 bra 	$L__BB1_2;

	cvta.to.global.u64 	%rd4, %rd1;
	mul.wide.s32 	%rd5, %r1, 4;
	add.s64 	%rd6, %rd4, %rd5;
	ld.global.v4.f32 	{%f1, %f2, %f3, %f4}, [%rd6];
	cvta.to.global.u64 	%rd7, %rd2;
	add.s64 	%rd8, %rd7, %rd5;
	ld.global.v4.f32 	{%f9, %f10, %f11, %f12}, [%rd8];
	cvta.to.global.u64 	%rd9, %rd3;
	add.s64 	%rd10, %rd9, %rd5;
	add.ftz.f32 	%f17, %f4, %f12;
	add.ftz.f32 	%f18, %f3, %f11;
	add.ftz.f32 	%f19, %f2, %f10;
	add.ftz.f32 	%f20, %f1, %f9;
	st.global.v4.f32 	[%rd10], {%f20, %f19, %f18, %f17};

$L__BB1_2:
	ret;

}
	// .globl	add_kernel_f16
.visible .entry add_kernel_f16(
	.param .u64 add_kernel_f16_param_0,
	.param .u64 add_kernel_f16_param_1,
	.param .u64 add_kernel_f16_param_2,
	.param .u32 add_kernel_f16_param_3
)
{
	.reg .pred 	%p<2>;
	.reg .b16 	%rs<4>;
	.reg .b32 	%r<12>;
	.reg .b64 	%rd<11>;


	ld.param.u64 	%rd1, [add_kernel_f16_param_0];
	ld.param.u64 	%rd2, [add_kernel_f16_param_1];
	ld.param.u64 	%rd3, [add_kernel_f16_param_2];
	ld.param.u32 	%r2, [add_kernel_f16_param_3];
	mov.u32 	%r3, %ctaid.x;
	mov.u32 	%r4, %ntid.x;
	mov.u32 	%r5, %tid.x;
	mad.lo.s32 	%r1, %r3, %r4, %r5;
	setp.ge.s32 	%p1, %r1, %r2;
	@%p1 bra 	$L__BB2_2;

	cvta.to.global.u64 	%rd4, %rd1;
	mul.wide.s32 	%rd5, %r1, 2;
	add.s64 	%rd6, %rd4, %rd5;
	ld.global.u16 	%rs1, [%rd6];
	// begin inline asm
	cvt.rzi.s32.f16 %r6, %rs1;
	// end inline asm
	cvta.to.global.u64 	%rd7, %rd2;
	add.s64 	%rd8, %rd7, %rd5;
	ld.global.u16 	%rs2, [%rd8];
	// begin inline asm
	cvt.rzi.s32.f16 %r7, %rs2;
	// end inline asm
	and.b32  	%r9, %r7, %r6;
	xor.b32  	%r10, %r7, %r6;
	shr.s32 	%r11, %r10, 1;
	add.s32 	%r8, %r11, %r9;
	// begin inline asm
	cvt.rn.f16.s32 %rs3, %r8;
	// end inline asm
	cvta.to.global.u64 	%rd9, %rd3;
	add.s64 	%rd10, %rd9, %rd5;
	st.global.u16 	[%rd10], %rs3;

$L__BB2_2:
	ret;

}



// ===== COMPILED SASS (sm_100) =====

	.target	sm_100

	.elftype	@"ET_EXEC"


//--------------------- .note.nv.tkinfo           --------------------------
	.section	.note.nv.tkinfo,"",@"SHT_NOTE"
	.sectionflags	@"SHF_NOTE_NV_TKINFO"
	.tkinfo
        /*0018*/ 	.word	0x00000002
        /*0030*/ 	.string	""
        /*0030*/ 	.string	"ptxas"
        /*0030*/ 	.string	"Cuda compilation tools, release 13.0, V13.0.88"
        /*0030*/ 	.string	"Build cuda_13.0.r13.0/compiler.36424714_0"
        /*0030*/ 	.string	"-arch sm_100 "



//--------------------- .note.nv.cuinfo           --------------------------
	.section	.note.nv.cuinfo,"",@"SHT_NOTE"
	.sectionflags	@"SHF_NOTE_NV_CUINFO"
        /*0018*/ 	.short	0x0002
        /*001a*/ 	.short	0x0034
        /*001c*/ 	.short	0x0082
	.zero		2


//--------------------- .nv.info                  --------------------------
	.section	.nv.info,"",@"SHT_CUDA_INFO"
	.align	4


	//----- nvinfo : EIATTR_REGCOUNT
	.align		4
        /*0000*/ 	.byte	0x04, 0x2f
        /*0002*/ 	.short	(.L_1 - .L_0)
	.align		4
.L_0:
        /*0004*/ 	.word	index@(add_kernel_f32)
        /*0008*/ 	.word	0x0000000c


	//----- nvinfo : EIATTR_FRAME_SIZE
	.align		4
.L_1:
        /*000c*/ 	.byte	0x04, 0x11
        /*000e*/ 	.short	(.L_3 - .L_2)
	.align		4
.L_2:
        /*0010*/ 	.word	index@(add_kernel_f32)
        /*0014*/ 	.word	0x00000000


	//----- nvinfo : EIATTR_REGCOUNT
	.align		4
.L_3:
        /*0018*/ 	.byte	0x04, 0x2f
        /*001a*/ 	.short	(.L_5 - .L_4)
	.align		4
.L_4:
        /*001c*/ 	.word	index@(add_kernel_f32x4)
        /*0020*/ 	.word	0x00000016


	//----- nvinfo : EIATTR_FRAME_SIZE
	.align		4
.L_5:
        /*0024*/ 	.byte	0x04, 0x11
        /*0026*/ 	.short	(.L_7 - .L_6)
	.align		4
.L_6:
        /*0028*/ 	.word	index@(add_kernel_f32x4)
        /*002c*/ 	.word	0x00000000


	//----- nvinfo : EIATTR_REGCOUNT
	.align		4
.L_7:
        /*0030*/ 	.byte	0x04, 0x2f
        /*0032*/ 	.short	(.L_9 - .L_8)
	.align		4
.L_8:
        /*0034*/ 	.word	index@(add_kernel_f16)
        /*0038*/ 	.word	0x0000000e


	//----- nvinfo : EIATTR_FRAME_SIZE
	.align		4
.L_9:
        /*003c*/ 	.byte	0x04, 0x11
        /*003e*/ 	.short	(.L_11 - .L_10)
	.align		4
.L_10:
        /*0040*/ 	.word	index@(add_kernel_f16)
        /*0044*/ 	.word	0x00000000


	//----- nvinfo : EIATTR_MIN_STACK_SIZE
	.align		4
.L_11:
        /*0048*/ 	.byte	0x04, 0x12
        /*004a*/ 	.short	(.L_13 - .L_12)
	.align		4
.L_12:
        /*004c*/ 	.word	index@(add_kernel_f16)
        /*0050*/ 	.word	0x00000000


	//----- nvinfo : EIATTR_MIN_STACK_SIZE
	.align		4
.L_13:
        /*0054*/ 	.byte	0x04, 0x12
        /*0056*/ 	.short	(.L_15 - .L_14)
	.align		4
.L_14:
        /*0058*/ 	.word	index@(add_kernel_f32x4)
        /*005c*/ 	.word	0x00000000


	//----- nvinfo : EIATTR_MIN_STACK_SIZE
	.align		4
.L_15:
        /*0060*/ 	.byte	0x04, 0x12
        /*0062*/ 	.short	(.L_17 - .L_16)
	.align		4
.L_16:
        /*0064*/ 	.word	index@(add_kernel_f32)
        /*0068*/ 	.word	0x00000000
.L_17:


//--------------------- .nv.compat                --------------------------
	.section	.nv.compat,"",@"SHT_CUDA_COMPAT_INFO"
	.align	4
        /*0000*/ 	.byte	0x02, 0x09, 0x00, 0x00, 0x02, 0x02, 0x01, 0x00, 0x02, 0x05, 0x05, 0x00, 0x03, 0x07, 0x01, 0x01
        /*0010*/ 	.byte	0x02, 0x03, 0x00, 0x00, 0x02, 0x06, 0x01, 0x00, 0x04, 0x0b, 0x08, 0x00, 0x09, 0x00, 0x00, 0x00
        /*0020*/ 	.byte	0x00, 0x00, 0x00, 0x00


//--------------------- .nv.info.add_kernel_f16   --------------------------
	.section	.nv.info.add_kernel_f16,"",@"SHT_CUDA_INFO"
	.sectionflags	@""
	.align	4


	//----- nvinfo : EIATTR_CUDA_API_VERSION
	.align		4
        /*0000*/ 	.byte	0x04, 0x37
        /*0002*/ 	.short	(.L_19 - .L_18)
.L_18:
        /*0004*/ 	.word	0x00000082


	//----- nvinfo : EIATTR_KPARAM_INFO
	.align		4
.L_19:
        /*0008*/ 	.byte	0x04, 0x17
        /*000a*/ 	.short	(.L_21 - .L_20)
.L_20:
        /*000c*/ 	.word	0x00000000
        /*0010*/ 	.short	0x0003
        /*0012*/ 	.short	0x0018
        /*0014*/ 	.byte	0x00, 0xf0, 0x11, 0x00


	//----- nvinfo : EIATTR_KPARAM_INFO
	.align		4
.L_21:
        /*0018*/ 	.byte	0x04, 0x17
        /*001a*/ 	.short	(.L_23 - .L_22)
.L_22:
        /*001c*/ 	.word	0x00000000
        /*0020*/ 	.short	0x0002
        /*0022*/ 	.short	0x0010
        /*0024*/ 	.byte	0x00, 0xf0, 0x21, 0x00


	//----- nvinfo : EIATTR_KPARAM_INFO
	.align		4
.L_23:
        /*0028*/ 	.byte	0x04, 0x17
        /*002a*/ 	.short	(.L_25 - .L_24)
.L_24:
        /*002c*/ 	.word	0x00000000
        /*0030*/ 	.short	0x0001
        /*0032*/ 	.short	0x0008
        /*0034*/ 	.byte	0x00, 0xf0, 0x21, 0x00


	//----- nvinfo : EIATTR_KPARAM_INFO
	.align		4
.L_25:
        /*0038*/ 	.byte	0x04, 0x17
        /*003a*/ 	.short	(.L_27 - .L_26)
.L_26:
        /*003c*/ 	.word	0x00000000
        /*0040*/ 	.short	0x0000
        /*0042*/ 	.short	0x0000
        /*0044*/ 	.byte	0x00, 0xf0, 0x21, 0x00


	//----- nvinfo : EIATTR_SPARSE_MMA_MASK
	.align		4
.L_27:
        /*0048*/ 	.byte	0x03, 0x50
        /*004a*/ 	.short	0x0000


	//----- nvinfo : EIATTR_MAXREG_COUNT
	.align		4
        /*004c*/ 	.byte	0x03, 0x1b
        /*004e*/ 	.short	0x00ff


	//----- nvinfo : EIATTR_MERCURY_ISA_VERSION
	.align		4
        /*0050*/ 	.byte	0x03, 0x5f
        /*0052*/ 	.short	0x0101


	//----- nvinfo : EIATTR_VRC_CTA_INIT_COUNT
	.align		4
        /*0054*/ 	.byte	0x02, 0x4a
	.zero		1
	.zero		1


	//----- nvinfo : EIATTR_EXIT_INSTR_OFFSETS
	.align		4
        /*0058*/ 	.byte	0x04, 0x1c
        /*005a*/ 	.short	(.L_29 - .L_28)


	//   ....[0]....
.L_28:
        /*005c*/ 	.word	0x00000070


	//   ....[1]....
        /*0060*/ 	.word	0x00000180


	//----- nvinfo : EIATTR_CBANK_PARAM_SIZE
	.align		4
.L_29:
        /*0064*/ 	.byte	0x03, 0x19
        /*0066*/ 	.short	0x001c


	//----- nvinfo : EIATTR_PARAM_CBANK
	.align		4
        /*0068*/ 	.byte	0x04, 0x0a
        /*006a*/ 	.short	(.L_31 - .L_30)
	.align		4
.L_30:
        /*006c*/ 	.word	index@(.nv.constant0.add_kernel_f16)
        /*0070*/ 	.short	0x0380
        /*0072*/ 	.short	0x001c


	//----- nvinfo : EIATTR_SW_WAR
	.align		4
.L_31:
        /*0074*/ 	.byte	0x04, 0x36
        /*0076*/ 	.short	(.L_33 - .L_32)
.L_32:
        /*0078*/ 	.word	0x00000008
.L_33:


//--------------------- .nv.info.add_kernel_f32x4 --------------------------
	.section	.nv.info.add_kernel_f32x4,"",@"SHT_CUDA_INFO"
	.sectionflags	@""
	.align	4


	//----- nvinfo : EIATTR_CUDA_API_VERSION
	.align		4
        /*0000*/ 	.byte	0x04, 0x37
        /*0002*/ 	.short	(.L_35 - .L_34)
.L_34:
        /*0004*/ 	.word	0x00000082


	//----- nvinfo : EIATTR_KPARAM_INFO
	.align		4
.L_35:
        /*0008*/ 	.byte	0x04, 0x17
        /*000a*/ 	.short	(.L_37 - .L_36)
.L_36:
        /*000c*/ 	.word	0x00000000
        /*0010*/ 	.short	0x0003
        /*0012*/ 	.short	0x0018
        /*0014*/ 	.byte	0x00, 0xf0, 0x11, 0x00


	//----- nvinfo : EIATTR_KPARAM_INFO
	.align		4
.L_37:
        /*0018*/ 	.byte	0x04, 0x17
        /*001a*/ 	.short	(.L_39 - .L_38)
.L_38:
        /*001c*/ 	.word	0x00000000
        /*0020*/ 	.short	0x0002
        /*0022*/ 	.short	0x0010
        /*0024*/ 	.byte	0x00, 0xf0, 0x21, 0x00


	//----- nvinfo : EIATTR_KPARAM_INFO
	.align		4
.L_39:
        /*0028*/ 	.byte	0x04, 0x17
        /*002a*/ 	.short	(.L_41 - .L_40)
.L_40:
        /*002c*/ 	.word	0x00000000
        /*0030*/ 	.short	0x0001
        /*0032*/ 	.short	0x0008
        /*0034*/ 	.byte	0x00, 0xf0, 0x21, 0x00


	//----- nvinfo : EIATTR_KPARAM_INFO
	.align		4
.L_41:
        /*0038*/ 	.byte	0x04, 0x17
        /*003a*/ 	.short	(.L_43 - .L_42)
.L_42:
        /*003c*/ 	.word	0x00000000
        /*0040*/ 	.short	0x0000
        /*0042*/ 	.short	0x0000
        /*0044*/ 	.byte	0x00, 0xf0, 0x21, 0x00


	//----- nvinfo : EIATTR_SPARSE_MMA_MASK
	.align		4
.L_43:
        /*0048*/ 	.byte	0x03, 0x50
        /*004a*/ 	.short	0x0000


	//----- nvinfo : EIATTR_MAXREG_COUNT
	.align		4
        /*004c*/ 	.byte	0x03, 0x1b
        /*004e*/ 	.short	0x00ff


	//----- nvinfo : EIATTR_MERCURY_ISA_VERSION
	.align		4
        /*0050*/ 	.byte	0x03, 0x5f
        /*0052*/ 	.short	0x0101


	//----- nvinfo : EIATTR_VRC_CTA_INIT_COUNT
	.align		4
        /*0054*/ 	.byte	0x02, 0x4a
	.zero		1
	.zero		1


	//----- nvinfo : EIATTR_EXIT_INSTR_OFFSETS
	.align		4
        /*0058*/ 	.byte	0x04, 0x1c
        /*005a*/ 	.short	(.L_45 - .L_44)


	//   ....[0]....
.L_44:
        /*005c*/ 	.word	0x00000080


	//   ....[1]....
        /*0060*/ 	.word	0x00000170


	//----- nvinfo : EIATTR_CBANK_PARAM_SIZE
	.align		4
.L_45:
        /*0064*/ 	.byte	0x03, 0x19
        /*0066*/ 	.short	0x001c


	//----- nvinfo : EIATTR_PARAM_CBANK
	.align		4
        /*0068*/ 	.byte	0x04, 0x0a
        /*006a*/ 	.short	(.L_47 - .L_46)
	.align		4
.L_46:
        /*006c*/ 	.word	index@(.nv.constant0.add_kernel_f32x4)
        /*0070*/ 	.short	0x0380
        /*0072*/ 	.short	0x001c


	//----- nvinfo : EIATTR_SW_WAR
	.align		4
.L_47:
        /*0074*/ 	.byte	0x04, 0x36
        /*0076*/ 	.short	(.L_49 - .L_48)
.L_48:
        /*0078*/ 	.word	0x00000008
.L_49:


//--------------------- .nv.info.add_kernel_f32   --------------------------
	.section	.nv.info.add_kernel_f32,"",@"SHT_CUDA_INFO"
	.sectionflags	@""
	.align	4


	//----- nvinfo : EIATTR_CUDA_API_VERSION
	.align		4
        /*0000*/ 	.byte	0x04, 0x37
        /*0002*/ 	.short	(.L_51 - .L_50)
.L_50:
        /*0004*/ 	.word	0x00000082


	//----- nvinfo : EIATTR_KPARAM_INFO
	.align		4
.L_51:
        /*0008*/ 	.byte	0x04, 0x17
        /*000a*/ 	.short	(.L_53 - .L_52)
.L_52:
        /*000c*/ 	.word	0x00000000
        /*0010*/ 	.short	0x0003
        /*0012*/ 	.short	0x0018
        /*0014*/ 	.byte	0x00, 0xf0, 0x11, 0x00


	//----- nvinfo : EIATTR_KPARAM_INFO
	.align		4
.L_53:
        /*0018*/ 	.byte	0x04, 0x17
        /*001a*/ 	.short	(.L_55 - .L_54)
.L_54:
        /*001c*/ 	.word	0x00000000
        /*0020*/ 	.short	0x0002
        /*0022*/ 	.short	0x0010
        /*0024*/ 	.byte	0x00, 0xf0, 0x21, 0x00


	//----- nvinfo : EIATTR_KPARAM_INFO
	.align		4
.L_55:
        /*0028*/ 	.byte	0x04, 0x17
        /*002a*/ 	.short	(.L_57 - .L_56)
.L_56:
        /*002c*/ 	.word	0x00000000
        /*0030*/ 	.short	0x0001
        /*0032*/ 	.short	0x0008
        /*0034*/ 	.byte	0x00, 0xf0, 0x21, 0x00


	//----- nvinfo : EIATTR_KPARAM_INFO
	.align		4
.L_57:
        /*0038*/ 	.byte	0x04, 0x17
        /*003a*/ 	.short	(.L_59 - .L_58)
.L_58:
        /*003c*/ 	.word	0x00000000
        /*0040*/ 	.short	0x0000
        /*0042*/ 	.short	0x0000
        /*0044*/ 	.byte	0x00, 0xf0, 0x21, 0x00


	//----- nvinfo : EIATTR_SPARSE_MMA_MASK
	.align		4
.L_59:
        /*0048*/ 	.byte	0x03, 0x50
        /*004a*/ 	.short	0x0000


	//----- nvinfo : EIATTR_MAXREG_COUNT
	.align		4
        /*004c*/ 	.byte	0x03, 0x1b
        /*004e*/ 	.short	0x00ff


	//----- nvinfo : EIATTR_MERCURY_ISA_VERSION
	.align		4
        /*0050*/ 	.byte	0x03, 0x5f
        /*0052*/ 	.short	0x0101


	//----- nvinfo : EIATTR_VRC_CTA_INIT_COUNT
	.align		4
        /*0054*/ 	.byte	0x02, 0x4a
	.zero		1
	.zero		1


	//----- nvinfo : EIATTR_EXIT_INSTR_OFFSETS
	.align		4
        /*0058*/ 	.byte	0x04, 0x1c
        /*005a*/ 	.short	(.L_61 - .L_60)


	//   ....[0]....
.L_60:
        /*005c*/ 	.word	0x00000070


	//   ....[1]....
        /*0060*/ 	.word	0x00000130


	//----- nvinfo : EIATTR_CBANK_PARAM_SIZE
	.align		4
.L_61:
        /*0064*/ 	.byte	0x03, 0x19
        /*0066*/ 	.short	0x001c


	//----- nvinfo : EIATTR_PARAM_CBANK
	.align		4
        /*0068*/ 	.byte	0x04, 0x0a
        /*006a*/ 	.short	(.L_63 - .L_62)
	.align		4
.L_62:
        /*006c*/ 	.word	index@(.nv.constant0.add_kernel_f32)
        /*0070*/ 	.short	0x0380
        /*0072*/ 	.short	0x001c


	//----- nvinfo : EIATTR_SW_WAR
	.align		4
.L_63:
        /*0074*/ 	.byte	0x04, 0x36
        /*0076*/ 	.short	(.L_65 - .L_64)
.L_64:
        /*0078*/ 	.word	0x00000008
.L_65:


//--------------------- .nv.callgraph             --------------------------
	.section	.nv.callgraph,"",@"SHT_CUDA_CALLGRAPH"
	.align	4
	.sectionentsize	8
	.align		4
        /*0000*/ 	.word	0x00000000
	.align		4
        /*0004*/ 	.word	0xffffffff
	.align		4
        /*0008*/ 	.word	0x00000000
	.align		4
        /*000c*/ 	.word	0xfffffffe
	.align		4
        /*0010*/ 	.word	0x00000000
	.align		4
        /*0014*/ 	.word	0xfffffffd
	.align		4
        /*0018*/ 	.word	0x00000000
	.align		4
        /*001c*/ 	.word	0xfffffffc


//--------------------- .text.add_kernel_f16      --------------------------
	.section	.text.add_kernel_f16,"ax",@progbits
	.align	128
        .global         add_kernel_f16
        .type           add_kernel_f16,@function
        .size           add_kernel_f16,(.L_x_3 - add_kernel_f16)
        .other          add_kernel_f16,@"STO_CUDA_ENTRY STV_DEFAULT"
add_kernel_f16:
.text.add_kernel_f16:
[----:B------:R-:W-:Y:S01]  /*0000*/  LDC R1, c[0x0][0x37c] ;  /* 0x0000df00ff017b82 */ /* 0x000fe20000000800 */
[----:B------:R-:W0:Y:S07]  /*0010*/  S2R R0, SR_TID.X ;  /* 0x0000000000007919 */ /* 0x000e2e0000002100 */
[----:B------:R-:W0:Y:S01]  /*0020*/  S2UR UR4, SR_CTAID.X ;  /* 0x00000000000479c3 */ /* 0x000e220000002500 */
[----:B------:R-:W1:Y:S07]  /*0030*/  LDCU UR5, c[0x0][0x398] ;  /* 0x00007300ff0577ac */ /* 0x000e6e0008000800 */
[----:B------:R-:W0:Y:S02]  /*0040*/  LDC R9, c[0x0][0x360] ;  /* 0x0000d800ff097b82 */ /* 0x000e240000000800 */
[----:B0-----:R-:W-:-:S05]  /*0050*/  IMAD R9, R9, UR4, R0 ;  /* 0x0000000409097c24 */ /* 0x001fca000f8e0200 */
[----:B-1----:R-:W-:-:S13]  /*0060*/  ISETP.GE.AND P0, PT, R9, UR5, PT ;  /* 0x0000000509007c0c */ /* 0x002fda000bf06270 */
[----:B------:R-:W-:Y:S05]  /*0070*/  @P0 EXIT ;  /* 0x000000000000094d */ /* 0x000fea0003800000 */
[----:B------:R-:W0:Y:S01]  /*0080*/  LDC.64 R2, c[0x0][0x380] ;  /* 0x0000e000ff027b82 */ /* 0x000e220000000a00 */
[----:B------:R-:W1:Y:S07]  /*0090*/  LDCU.64 UR4, c[0x0][0x358] ;  /* 0x00006b00ff0477ac */ /* 0x000e6e0008000a00 */
[----:B------:R-:W2:Y:S08]  /*00a0*/  LDC.64 R4, c[0x0][0x388] ;  /* 0x0000e200ff047b82 */ /* 0x000eb00000000a00 */
[----:B------:R-:W3:Y:S01]  /*00b0*/  LDC.64 R6, c[0x0][0x390] ;  /* 0x0000e400ff067b82 */ /* 0x000ee20000000a00 */
[----:B0-----:R-:W-:-:S06]  /*00c0*/  IMAD.WIDE R2, R9, 0x2, R2 ;  /* 0x0000000209027825 */ /* 0x001fcc00078e0202 */
[----:B-1----:R-:W4:Y:S01]  /*00d0*/  LDG.E.U16 R2, desc[UR4][R2.64] ;  /* 0x0000000402027981 */ /* 0x002f22000c1e1500 */
[----:B--2---:R-:W-:-:S06]  /*00e0*/  IMAD.WIDE R4, R9, 0x2, R4 ;  /* 0x0000000209047825 */ /* 0x004fcc00078e0204 */
[----:B------:R-:W2:Y:S01]  /*00f0*/  LDG.E.U16 R4, desc[UR4][R4.64] ;  /* 0x0000000404047981 */ /* 0x000ea2000c1e1500 */
[----:B---3--:R-:W-:Y:S01]  /*0100*/  IMAD.WIDE R6, R9, 0x2, R6 ;  /* 0x0000000209067825 */ /* 0x008fe200078e0206 */
[----:B----4-:R-:W-:Y:S08]  /*0110*/  F2I.F16.TRUNC.NTZ R0, R2 ;  /* 0x0000000200007305 */ /* 0x010ff0000010f100 */
[----:B--2---:R-:W0:Y:S02]  /*0120*/  F2I.F16.TRUNC.NTZ R11, R4 ;  /* 0x00000004000b7305 */ /* 0x004e24000010f100 */
[----:B0-----:R-:W-:-:S02]  /*0130*/  LOP3.LUT R8, R11, R0, RZ, 0xc0, !PT ;  /* 0x000000000b087212 */ /* 0x001fc400078ec0ff */
[----:B------:R-:W-:-:S04]  /*0140*/  LOP3.LUT R11, R11, R0, RZ, 0x3c, !PT ;  /* 0x000000000b0b7212 */ /* 0x000fc800078e3cff */
[----:B------:R-:W-:-:S04]  /*0150*/  LEA.HI.SX32 R8, R11, R8, 0x1f ;  /* 0x000000080b087211 */ /* 0x000fc800078ffaff */
[----:B------:R-:W0:Y:S02]  /*0160*/  I2F.F16 R11, R8 ;  /* 0x00000008000b7306 */ /* 0x000e240000200c00 */
[----:B0-----:R-:W-:Y:S01]  /*0170*/  STG.E.U16 desc[UR4][R6.64], R11 ;  /* 0x0000000b06007986 */ /* 0x001fe2000c101504 */
[----:B------:R-:W-:Y:S05]  /*0180*/  EXIT ;  /* 0x000000000000794d */ /* 0x000fea0003800000 */
.L_x_0:
[----:B------:R-:W-:-:S00]  /*0190*/  BRA `(.L_x_0) ;  /* 0xfffffffc00fc7947 */ /* 0x000fc0000383ffff */
[----:B------:R-:W-:-:S00]  /*01a0*/  NOP ;  /* 0x0000000000007918 */ /* 0x000fc00000000000 */
        /* <DEDUP_REMOVED lines=13> */
.L_x_3:


//--------------------- .text.add_kernel_f32x4    --------------------------
	.section	.text.add_kernel_f32x4,"ax",@progbits
	.align	128
        .global         add_kernel_f32x4
        .type           add_kernel_f32x4,@function
        .size           add_kernel_f32x4,(.L_x_4 - add_kernel_f32x4)
        .other          add_kernel_f32x4,@"STO_CUDA_ENTRY STV_DEFAULT"
add_kernel_f32x4:
.text.add_kernel_f32x4:
[----:B------:R-:W-:Y:S01]  /*0000*/  LDC R1, c[0x0][0x37c] ;  /* 0x0000df00ff017b82 */ /* 0x000fe20000000800 */
[----:B------:R-:W0:Y:S07]  /*0010*/  S2R R3, SR_TID.X ;  /* 0x0000000000037919 */ /* 0x000e2e0000002100 */
[----:B------:R-:W0:Y:S01]  /*0020*/  S2UR UR4, SR_CTAID.X ;  /* 0x00000000000479c3 */ /* 0x000e220000002500 */
[----:B------:R-:W1:Y:S07]  /*0030*/  LDCU UR5, c[0x0][0x398] ;  /* 0x00007300ff0577ac */ /* 0x000e6e0008000800 */
[----:B------:R-:W0:Y:S02]  /*0040*/  LDC R0, c[0x0][0x360] ;  /* 0x0000d800ff007b82 */ /* 0x000e240000000800 */
[----:B0-----:R-:W-:-:S05]  /*0050*/  IMAD R0, R0, UR4, R3 ;  /* 0x0000000400007c24 */ /* 0x001fca000f8e0203 */
[----:B------:R-:W-:-:S04]  /*0060*/  SHF.L.U32 R9, R0, 0x2, RZ ;  /* 0x0000000200097819 */ /* 0x000fc800000006ff */
[----:B-1----:R-:W-:-:S13]  /*0070*/  ISETP.GE.AND P0, PT, R9, UR5, PT ;  /* 0x0000000509007c0c */ /* 0x002fda000bf06270 */
[----:B------:R-:W-:Y:S05]  /*0080*/  @P0 EXIT ;  /* 0x000000000000094d */ /* 0x000fea0003800000 */
[----:B------:R-:W0:Y:S01]  /*0090*/  LDC.64 R2, c[0x0][0x380] ;  /* 0x0000e000ff027b82 */ /* 0x000e220000000a00 */
[----:B------:R-:W1:Y:S07]  /*00a0*/  LDCU.64 UR4, c[0x0][0x358] ;  /* 0x00006b00ff0477ac */ /* 0x000e6e0008000a00 */
[----:B------:R-:W2:Y:S08]  /*00b0*/  LDC.64 R4, c[0x0][0x388] ;  /* 0x0000e200ff047b82 */ /* 0x000eb00000000a00 */
[----:B------:R-:W3:Y:S01]  /*00c0*/  LDC.64 R6, c[0x0][0x390] ;  /* 0x0000e400ff067b82 */ /* 0x000ee20000000a00 */
[----:B0-----:R-:W-:-:S05]  /*00d0*/  IMAD.WIDE R2, R9, 0x4, R2 ;  /* 0x0000000409027825 */ /* 0x001fca00078e0202 */
[----:B-1----:R-:W4:Y:S01]  /*00e0*/  LDG.E.128 R12, desc[UR4][R2.64] ;  /* 0x00000004020c7981 */ /* 0x002f22000c1e1d00 */
[----:B--2---:R-:W-:-:S05]  /*00f0*/  IMAD.WIDE R4, R9, 0x4, R4 ;  /* 0x0000000409047825 */ /* 0x004fca00078e0204 */
[----:B------:R-:W4:Y:S01]  /*0100*/  LDG.E.128 R16, desc[UR4][R4.64] ;  /* 0x0000000404107981 */ /* 0x000f22000c1e1d00 */
[----:B---3--:R-:W-:-:S04]  /*0110*/  IMAD.WIDE R6, R9, 0x4, R6 ;  /* 0x0000000409067825 */ /* 0x008fc800078e0206 */
[----:B----4-:R-:W-:Y:S01]  /*0120*/  FADD.FTZ R15, R15, R19 ;  /* 0x000000130f0f7221 */ /* 0x010fe20000010000 */
[----:B------:R-:W-:Y:S01]  /*0130*/  FADD.FTZ R14, R14, R18 ;  /* 0x000000120e0e7221 */ /* 0x000fe20000010000 */
[----:B------:R-:W-:Y:S01]  /*0140*/  FADD.FTZ R13, R13, R17 ;  /* 0x000000110d0d7221 */ /* 0x000fe20000010000 */
[----:B------:R-:W-:-:S05]  /*0150*/  FADD.FTZ R12, R12, R16 ;  /* 0x000000100c0c7221 */ /* 0x000fca0000010000 */
[----:B------:R-:W-:Y:S01]  /*0160*/  STG.E.128 desc[UR4][R6.64], R12 ;  /* 0x0000000c06007986 */ /* 0x000fe2000c101d04 */
[----:B------:R-:W-:Y:S05]  /*0170*/  EXIT ;  /* 0x000000000000794d */ /* 0x000fea0003800000 */
.L_x_1:
        /* <DEDUP_REMOVED lines=16> */
.L_x_4:


//--------------------- .text.add_kernel_f32      --------------------------
	.section	.text.add_kernel_f32,"ax",@progbits
	.align	128
        .global         add_kernel_f32
        .type           add_kernel_f32,@function
        .size           add_kernel_f32,(.L_x_5 - add_kernel_f32)
        .other          add_kernel_f32,@"STO_CUDA_ENTRY STV_DEFAULT"
add_kernel_f32:
.text.add_kernel_f32:
        /* <DEDUP_REMOVED lines=13> */
[----:B-1----:R-:W4:Y:S01]  /*00d0*/  LDG.E R3, desc[UR4][R2.64] ;  /* 0x0000000402037981 */ /* 0x002f22000c1e1900 */
[----:B--2---:R-:W-:-:S06]  /*00e0*/  IMAD.WIDE R4, R9, 0x4, R4 ;  /* 0x0000000409047825 */ /* 0x004fcc00078e0204 */
[----:B------:R-:W4:Y:S01]  /*00f0*/  LDG.E R4, desc[UR4][R4.64] ;  /* 0x0000000404047981 */ /* 0x000f22000c1e1900 */
[----:B---3--:R-:W-:-:S04]  /*0100*/  IMAD.WIDE R6, R9, 0x4, R6 ;  /* 0x0000000409067825 */ /* 0x008fc800078e0206 */
[----:B----4-:R-:W-:-:S05]  /*0110*/  FADD.FTZ R9, R4, R3 ;  /* 0x0000000304097221 */ /* 0x010fca0000010000 */
[----:B------:R-:W-:Y:S01]  /*0120*/  STG.E desc[UR4][R6.64], R9 ;  /* 0x0000000906007986 */ /* 0x000fe2000c101904 */
[----:B------:R-:W-:Y:S05]  /*0130*/  EXIT ;  /* 0x000000000000794d */ /* 0x000fea0003800000 */
.L_x_2:
        /* <DEDUP_REMOVED lines=12> */
.L_x_5:


//--------------------- .nv.shared.reserved.0     --------------------------
	.section	.nv.shared.reserved.0,"aw",@nobits
	.weak		__nv_reservedSMEM_offset_0_alias
	.size		__nv_reservedSMEM_offset_0_alias, 0, 64
	.other		__nv_reservedSMEM_offset_0_alias,@"STO_CUDA_RESERVED_SHARED STV_DEFAULT"
__nv_reservedSMEM_offset_0_alias:
	.zero		0
	.zero		64


//--------------------- .nv.constant0.add_kernel_f16 --------------------------
	.section	.nv.constant0.add_kernel_f16,"a",@progbits
	.sectionflags	@""
	.align	4
.nv.constant0.add_kernel_f16:
	.zero		924


//--------------------- .nv.constant0.add_kernel_f32x4 --------------------------
	.section	.nv.constant0.add_kernel_f32x4,"a",@progbits
	.sectionflags	@""
	.align	4
.nv.constant0.add_kernel_f32x4:
	.zero		924


//--------------------- .nv.constant0.add_kernel_f32 --------------------------
	.section	.nv.constant0.add_kernel_f32,"a",@progbits
	.sectionflags	@""
	.align	4
.nv.constant0.add_kernel_f32:
	.zero		924


//--------------------- SYMBOLS --------------------------

	.type		.nv.reservedSmem.offset0,@object
	.size		.nv.reservedSmem.offset0,0x4
